	.headerflags	@"EF_CUDA_TEXMODE_UNIFIED EF_CUDA_64BIT_ADDRESS EF_CUDA_ACCELERATORS EF_CUDA_SM90 EF_CUDA_VIRTUAL_SM(EF_CUDA_SM90)"
	.elftype	@"ET_EXEC"


//--------------------- .nv.info                  --------------------------
	.section	.nv.info,"",@"SHT_CUDA_INFO"
	.align	4


	//----- nvinfo : EIATTR_REGCOUNT
	.align		4
        /*0000*/ 	.byte	0x04, 0x2f
        /*0002*/ 	.short	(.L_1 - .L_0)
	.align		4
.L_0:
        /*0004*/ 	.word	index@(triton_poi_fused_4)
        /*0008*/ 	.word	0x0000001e


	//----- nvinfo : EIATTR_MIN_STACK_SIZE
	.align		4
.L_1:
        /*000c*/ 	.byte	0x04, 0x12
        /*000e*/ 	.short	(.L_3 - .L_2)
	.align		4
.L_2:
        /*0010*/ 	.word	index@(triton_poi_fused_4)
        /*0014*/ 	.word	0x00000000


	//----- nvinfo : EIATTR_FRAME_SIZE
	.align		4
.L_3:
        /*0018*/ 	.byte	0x04, 0x11
        /*001a*/ 	.short	(.L_5 - .L_4)
	.align		4
.L_4:
        /*001c*/ 	.word	index@(triton_poi_fused_4)
        /*0020*/ 	.word	0x00000000


	//----- nvinfo : EIATTR_MIN_STACK_SIZE
	.align		4
.L_5:
        /*0024*/ 	.byte	0x04, 0x12
        /*0026*/ 	.short	(.L_7 - .L_6)
	.align		4
.L_6:
        /*0028*/ 	.word	index@(triton_poi_fused_4)
        /*002c*/ 	.word	0x00000000
.L_7:


//--------------------- .nv.info.triton_poi_fused_4 --------------------------
	.section	.nv.info.triton_poi_fused_4,"",@"SHT_CUDA_INFO"
	.sectionflags	@""
	.align	4


	//----- nvinfo : EIATTR_CUDA_API_VERSION
	.align		4
        /*0000*/ 	.byte	0x04, 0x37
        /*0002*/ 	.short	(.L_9 - .L_8)
.L_8:
        /*0004*/ 	.word	0x0000007c


	//----- nvinfo : EIATTR_KPARAM_INFO
	.align		4
.L_9:
        /*0008*/ 	.byte	0x04, 0x17
        /*000a*/ 	.short	(.L_11 - .L_10)
.L_10:
        /*000c*/ 	.word	0x00000000
        /*0010*/ 	.short	0x0003
        /*0012*/ 	.short	0x0014
        /*0014*/ 	.byte	0x00, 0xf0, 0x11, 0x00


	//----- nvinfo : EIATTR_KPARAM_INFO
	.align		4
.L_11:
        /*0018*/ 	.byte	0x04, 0x17
        /*001a*/ 	.short	(.L_13 - .L_12)
.L_12:
        /*001c*/ 	.word	0x00000000
        /*0020*/ 	.short	0x0002
        /*0022*/ 	.short	0x0010
        /*0024*/ 	.byte	0x00, 0xf0, 0x11, 0x00


	//----- nvinfo : EIATTR_KPARAM_INFO
	.align		4
.L_13:
        /*0028*/ 	.byte	0x04, 0x17
        /*002a*/ 	.short	(.L_15 - .L_14)
.L_14:
        /*002c*/ 	.word	0x00000000
        /*0030*/ 	.short	0x0001
        /*0032*/ 	.short	0x0008
        /*0034*/ 	.byte	0x00, 0xf4, 0x21, 0x00


	//----- nvinfo : EIATTR_KPARAM_INFO
	.align		4
.L_15:
        /*0038*/ 	.byte	0x04, 0x17
        /*003a*/ 	.short	(.L_17 - .L_16)
.L_16:
        /*003c*/ 	.word	0x00000000
        /*0040*/ 	.short	0x0000
        /*0042*/ 	.short	0x0000
        /*0044*/ 	.byte	0x00, 0xf4, 0x21, 0x00


	//----- nvinfo : EIATTR_SPARSE_MMA_MASK
	.align		4
.L_17:
        /*0048*/ 	.byte	0x03, 0x50
        /*004a*/ 	.short	0x0000


	//----- nvinfo : EIATTR_MAXREG_COUNT
	.align		4
        /*004c*/ 	.byte	0x03, 0x1b
        /*004e*/ 	.short	0x00ff


	//----- nvinfo : EIATTR_EXIT_INSTR_OFFSETS
	.align		4
        /*0050*/ 	.byte	0x04, 0x1c
        /*0052*/ 	.short	(.L_19 - .L_18)


	//   ....[0]....
.L_18:
        /*0054*/ 	.word	0x000006c0


	//   ....[1]....
        /*0058*/ 	.word	0x00000710


	//----- nvinfo : EIATTR_REQNTID
	.align		4
.L_19:
        /*005c*/ 	.byte	0x04, 0x10
        /*005e*/ 	.short	(.L_21 - .L_20)
.L_20:
        /*0060*/ 	.word	0x00000080
        /*0064*/ 	.word	0x00000001
        /*0068*/ 	.word	0x00000001


	//----- nvinfo : EIATTR_CBANK_PARAM_SIZE
	.align		4
.L_21:
        /*006c*/ 	.byte	0x03, 0x19
        /*006e*/ 	.short	0x0018


	//----- nvinfo : EIATTR_PARAM_CBANK
	.align		4
        /*0070*/ 	.byte	0x04, 0x0a
        /*0072*/ 	.short	(.L_23 - .L_22)
	.align		4
.L_22:
        /*0074*/ 	.word	index@(.nv.constant0.triton_poi_fused_4)
        /*0078*/ 	.short	0x0210
        /*007a*/ 	.short	0x0018


	//----- nvinfo : EIATTR_SW_WAR
	.align		4
.L_23:
        /*007c*/ 	.byte	0x04, 0x36
        /*007e*/ 	.short	(.L_25 - .L_24)
.L_24:
        /*0080*/ 	.word	0x00000008
.L_25:


//--------------------- .nv.callgraph             --------------------------
	.section	.nv.callgraph,"",@"SHT_CUDA_CALLGRAPH"
	.align	4
	.sectionentsize	8
	.align		4
        /*0000*/ 	.word	0x00000000
	.align		4
        /*0004*/ 	.word	0xffffffff
	.align		4
        /*0008*/ 	.word	0x00000000
	.align		4
        /*000c*/ 	.word	0xfffffffe
	.align		4
        /*0010*/ 	.word	0x00000000
	.align		4
        /*0014*/ 	.word	0xfffffffd
	.align		4
        /*0018*/ 	.word	0x00000000
	.align		4
        /*001c*/ 	.word	0xfffffffc


//--------------------- .text.triton_poi_fused_4  --------------------------
	.section	.text.triton_poi_fused_4,"ax",@progbits
	.sectionflags	@"SHF_BARRIERS=1"
	.align	128
        .global         triton_poi_fused_4
        .type           triton_poi_fused_4,@function
        .size           triton_poi_fused_4,(.L_x_1 - triton_poi_fused_4)
        .other          triton_poi_fused_4,@"STO_CUDA_ENTRY STV_DEFAULT"
triton_poi_fused_4:
.text.triton_poi_fused_4:
[----:B------:R-:W0:Y:S01]  /*0000*/  LDC R1, c[0x0][0x28] ;  /* 0x00000a00ff017b82 */ /* 0x000e220000000800 */
[----:B------:R-:W1:Y:S07]  /*0010*/  S2R R19, SR_CTAID.Z ;  /* 0x0000000000137919 */ /* 0x000e6e0000002700 */
[----:B------:R-:W1:Y:S01]  /*0020*/  S2UR UR4, SR_CTAID.Y ;  /* 0x00000000000479c3 */ /* 0x000e620000002600 */
[----:B------:R-:W-:Y:S01]  /*0030*/  IMAD.MOV.U32 R14, RZ, RZ, RZ ;  /* 0x000000ffff0e7224 */ /* 0x000fe200078e00ff */
[----:B------:R-:W-:Y:S01]  /*0040*/  ULDC.64 UR6, c[0x0][0x208] ;  /* 0x0000820000067ab9 */ /* 0x000fe20000000a00 */
[----:B------:R-:W2:Y:S01]  /*0050*/  S2R R15, SR_CTAID.X ;  /* 0x00000000000f7919 */ /* 0x000ea20000002500 */
[----:B------:R-:W3:Y:S04]  /*0060*/  S2R R18, SR_TID.X ;  /* 0x0000000000127919 */ /* 0x000ee80000002100 */
[----:B------:R-:W1:Y:S08]  /*0070*/  LDC R0, c[0x0][0x10] ;  /* 0x00000400ff007b82 */ /* 0x000e700000000800 */
[----:B------:R-:W4:Y:S01]  /*0080*/  LDC.64 R16, c[0x0][0x210] ;  /* 0x00008400ff107b82 */ /* 0x000f220000000a00 */
[----:B-1----:R-:W-:-:S02]  /*0090*/  IMAD R19, R19, R0, UR4 ;  /* 0x0000000413137e24 */ /* 0x002fc4000f8e0200 */
[----:B--2---:R-:W-:Y:S02]  /*00a0*/  IMAD.SHL.U32 R15, R15, 0x10, RZ ;  /* 0x000000100f0f7824 */ /* 0x004fe400078e00ff */
[----:B------:R-:W-:Y:S01]  /*00b0*/  IMAD.SHL.U32 R19, R19, 0x40, RZ ;  /* 0x0000004013137824 */ /* 0x000fe200078e00ff */
[----:B---3--:R-:W-:Y:S02]  /*00c0*/  SHF.R.U32.HI R0, RZ, 0x4, R18 ;  /* 0x00000004ff007819 */ /* 0x008fe40000011612 */
[----:B------:R-:W-:Y:S02]  /*00d0*/  LOP3.LUT R4, R15, 0xf, R18, 0xf8, !PT ;  /* 0x0000000f0f047812 */ /* 0x000fe400078ef812 */
[----:B------:R-:W-:Y:S02]  /*00e0*/  SGXT.U32 R0, R0, 0x3 ;  /* 0x000000030000781a */ /* 0x000fe40000000000 */
[----:B------:R-:W-:Y:S02]  /*00f0*/  ISETP.GE.AND P0, PT, R4, 0x9, PT ;  /* 0x000000090400780c */ /* 0x000fe40003f06270 */
[----:B------:R-:W-:-:S02]  /*0100*/  LOP3.LUT R3, R19, 0x8, R0, 0xfe, !PT ;  /* 0x0000000813037812 */ /* 0x000fc400078efe00 */
[----:B------:R-:W-:Y:S02]  /*0110*/  LOP3.LUT R2, R19, R0, RZ, 0xfc, !PT ;  /* 0x0000000013027212 */ /* 0x000fe400078efcff */
[C---:B------:R-:W-:Y:S01]  /*0120*/  ISETP.LT.AND P2, PT, R3.reuse, 0x20000, !P0 ;  /* 0x000200000300780c */ /* 0x040fe20004741270 */
[--C-:B------:R-:W-:Y:S01]  /*0130*/  IMAD R3, R3, 0x9, R4.reuse ;  /* 0x0000000903037824 */ /* 0x100fe200078e0204 */
[----:B------:R-:W-:Y:S01]  /*0140*/  LOP3.LUT R6, R19, 0x10, R0, 0xfe, !PT ;  /* 0x0000001013067812 */ /* 0x000fe200078efe00 */
[C---:B------:R-:W-:Y:S01]  /*0150*/  IMAD R5, R2.reuse, 0x9, R4 ;  /* 0x0000000902057824 */ /* 0x040fe200078e0204 */
[----:B------:R-:W-:Y:S02]  /*0160*/  LOP3.LUT R7, R19, 0x18, R0, 0xfe, !PT ;  /* 0x0000001813077812 */ /* 0x000fe400078efe00 */
[----:B------:R-:W-:Y:S01]  /*0170*/  ISETP.LT.AND P1, PT, R2, 0x20000, !P0 ;  /* 0x000200000200780c */ /* 0x000fe20004721270 */
[----:B----4-:R-:W-:Y:S01]  /*0180*/  IMAD.WIDE R2, R3, 0x4, R16 ;  /* 0x0000000403027825 */ /* 0x010fe200078e0210 */
[----:B------:R-:W-:-:S02]  /*0190*/  ISETP.LT.AND P6, PT, R6, 0x20000, !P0 ;  /* 0x000200000600780c */ /* 0x000fc400047c1270 */
[----:B------:R-:W-:Y:S02]  /*01a0*/  LOP3.LUT R8, R19, 0x20, R0, 0xfe, !PT ;  /* 0x0000002013087812 */ /* 0x000fe400078efe00 */
[----:B------:R-:W-:Y:S01]  /*01b0*/  ISETP.LT.AND P5, PT, R7, 0x20000, !P0 ;  /* 0x000200000700780c */ /* 0x000fe200047a1270 */
[----:B------:R1:W2:Y:S01]  /*01c0*/  @P2 LDG.E.EL R14, desc[UR6][R2.64] ;  /* 0x00000006020e2981 */ /* 0x0002a2000c2e1900 */
[----:B------:R-:W-:Y:S02]  /*01d0*/  LOP3.LUT R4, R19, 0x28, R0, 0xfe, !PT ;  /* 0x0000002813047812 */ /* 0x000fe400078efe00 */
[----:B------:R-:W-:Y:S02]  /*01e0*/  LOP3.LUT R6, R19, 0x30, R0, 0xfe, !PT ;  /* 0x0000003013067812 */ /* 0x000fe400078efe00 */
[----:B------:R-:W-:Y:S02]  /*01f0*/  LOP3.LUT R7, R19, 0x38, R0, 0xfe, !PT ;  /* 0x0000003813077812 */ /* 0x000fe400078efe00 */
[----:B------:R-:W-:-:S02]  /*0200*/  ISETP.LT.AND P4, PT, R8, 0x20000, !P0 ;  /* 0x000200000800780c */ /* 0x000fc40004781270 */
[----:B------:R-:W-:Y:S02]  /*0210*/  ISETP.LT.AND P3, PT, R4, 0x20000, !P0 ;  /* 0x000200000400780c */ /* 0x000fe40004761270 */
[----:B------:R-:W-:Y:S02]  /*0220*/  ISETP.LT.AND P2, PT, R6, 0x20000, !P0 ;  /* 0x000200000600780c */ /* 0x000fe40004741270 */
[----:B------:R-:W-:Y:S01]  /*0230*/  ISETP.LT.AND P0, PT, R7, 0x20000, !P0 ;  /* 0x000200000700780c */ /* 0x000fe20004701270 */
[C---:B------:R-:W-:Y:S02]  /*0240*/  VIADD R7, R5.reuse, 0x90 ;  /* 0x0000009005077836 */ /* 0x040fe40000000000 */
[C---:B------:R-:W-:Y:S02]  /*0250*/  VIADD R9, R5.reuse, 0xd8 ;  /* 0x000000d805097836 */ /* 0x040fe40000000000 */
[C---:B------:R-:W-:Y:S02]  /*0260*/  VIADD R11, R5.reuse, 0x120 ;  /* 0x00000120050b7836 */ /* 0x040fe40000000000 */
[----:B------:R-:W-:-:S02]  /*0270*/  VIADD R13, R5, 0x168 ;  /* 0x00000168050d7836 */ /* 0x000fc40000000000 */
[C---:B------:R-:W-:Y:S02]  /*0280*/  VIADD R23, R5.reuse, 0x1b0 ;  /* 0x000001b005177836 */ /* 0x040fe40000000000 */
[C---:B------:R-:W-:Y:S02]  /*0290*/  VIADD R25, R5.reuse, 0x1f8 ;  /* 0x000001f805197836 */ /* 0x040fe40000000000 */
[----:B-1----:R-:W-:-:S04]  /*02a0*/  IMAD.WIDE R2, R5, 0x4, R16 ;  /* 0x0000000405027825 */ /* 0x002fc800078e0210 */
[----:B------:R-:W-:-:S04]  /*02b0*/  IMAD.WIDE R4, R7, 0x4, R16 ;  /* 0x0000000407047825 */ /* 0x000fc800078e0210 */
[----:B------:R-:W-:-:S04]  /*02c0*/  IMAD.WIDE R6, R9, 0x4, R16 ;  /* 0x0000000409067825 */ /* 0x000fc800078e0210 */
[----:B------:R-:W-:Y:S01]  /*02d0*/  IMAD.WIDE R8, R11, 0x4, R16 ;  /* 0x000000040b087825 */ /* 0x000fe200078e0210 */
[----:B------:R-:W-:-:S03]  /*02e0*/  CS2R R20, SRZ ;  /* 0x0000000000147805 */ /* 0x000fc6000001ff00 */
[----:B------:R-:W-:-:S03]  /*02f0*/  IMAD.WIDE R10, R13, 0x4, R16 ;  /* 0x000000040d0a7825 */ /* 0x000fc600078e0210 */
[----:B------:R1:W3:Y:S01]  /*0300*/  @P6 LDG.E.EL R20, desc[UR6][R4.64] ;  /* 0x0000000604146981 */ /* 0x0002e2000c2e1900 */
[--C-:B------:R-:W-:Y:S01]  /*0310*/  IMAD.WIDE R12, R23, 0x4, R16.reuse ;  /* 0x00000004170c7825 */ /* 0x100fe200078e0210 */
[----:B------:R-:W-:Y:S02]  /*0320*/  CS2R R22, SRZ ;  /* 0x0000000000167805 */ /* 0x000fe4000001ff00 */
[----:B------:R-:W4:Y:S01]  /*0330*/  @P5 LDG.E.EL R21, desc[UR6][R6.64] ;  /* 0x0000000606155981 */ /* 0x000f22000c2e1900 */
[----:B------:R-:W-:Y:S01]  /*0340*/  IMAD.WIDE R16, R25, 0x4, R16 ;  /* 0x0000000419107825 */ /* 0x000fe200078e0210 */
[----:B------:R-:W-:Y:S02]  /*0350*/  CS2R R24, SRZ ;  /* 0x0000000000187805 */ /* 0x000fe4000001ff00 */
[----:B------:R-:W5:Y:S01]  /*0360*/  @P4 LDG.E.EL R22, desc[UR6][R8.64] ;  /* 0x0000000608164981 */ /* 0x000f62000c2e1900 */
[----:B------:R-:W-:-:S03]  /*0370*/  IMAD.MOV.U32 R26, RZ, RZ, RZ ;  /* 0x000000ffff1a7224 */ /* 0x000fc600078e00ff */
[----:B------:R-:W5:Y:S04]  /*0380*/  @P3 LDG.E.EL R24, desc[UR6][R10.64] ;  /* 0x000000060a183981 */ /* 0x000f68000c2e1900 */
[----:B------:R1:W5:Y:S04]  /*0390*/  @P2 LDG.E.EL R23, desc[UR6][R12.64] ;  /* 0x000000060c172981 */ /* 0x000368000c2e1900 */
[----:B------:R1:W5:Y:S04]  /*03a0*/  @P1 LDG.E.EL R25, desc[UR6][R2.64] ;  /* 0x0000000602191981 */ /* 0x000368000c2e1900 */
[----:B------:R-:W5:Y:S01]  /*03b0*/  @P0 LDG.E.EL R26, desc[UR6][R16.64] ;  /* 0x00000006101a0981 */ /* 0x000f62000c2e1900 */
[----:B------:R-:W1:Y:S01]  /*03c0*/  S2R R27, SR_TID.X ;  /* 0x00000000001b7919 */ /* 0x000e620000002100 */
[----:B------:R-:W1:Y:S01]  /*03d0*/  S2UR UR5, SR_CgaCtaId ;  /* 0x00000000000579c3 */ /* 0x000e620000008800 */
[----:B------:R-:W-:-:S02]  /*03e0*/  UMOV UR4, 0x400 ;  /* 0x0000040000047882 */ /* 0x000fc40000000000 */
[----:B01----:R-:W-:Y:S01]  /*03f0*/  UPRMT UR4, UR5, 0x654, UR4 ;  /* 0x0000065405047896 */ /* 0x003fe20008000004 */
[----:B------:R-:W-:Y:S01]  /*0400*/  IMAD.SHL.U32 R4, R27, 0x40, RZ ;  /* 0x000000401b047824 */ /* 0x000fe200078e00ff */
[----:B------:R-:W-:-:S04]  /*0410*/  SHF.R.U32.HI R5, RZ, 0x4, R27 ;  /* 0x00000004ff057819 */ /* 0x000fc8000001161b */
[----:B------:R-:W-:Y:S02]  /*0420*/  SGXT.U32 R5, R5, 0x3 ;  /* 0x000000030505781a */ /* 0x000fe40000000000 */
[----:B------:R-:W-:-:S04]  /*0430*/  LOP3.LUT R4, R4, 0x3c0, RZ, 0xc0, !PT ;  /* 0x000003c004047812 */ /* 0x000fc800078ec0ff */
[C---:B------:R-:W-:Y:S02]  /*0440*/  LOP3.LUT R5, R4.reuse, R5, RZ, 0xfc, !PT ;  /* 0x0000000504057212 */ /* 0x040fe400078efcff */
[----:B------:R-:W-:-:S05]  /*0450*/  LEA.HI R4, R4, UR4, RZ, 0x1e ;  /* 0x0000000404047c11 */ /* 0x000fca000f8ff0ff */
[----:B------:R-:W-:Y:S01]  /*0460*/  IMAD R13, R5, 0x4, R4 ;  /* 0x00000004050d7824 */ /* 0x000fe200078e0204 */
[C---:B------:R-:W-:Y:S01]  /*0470*/  LOP3.LUT R2, R27.reuse, 0x70, RZ, 0xc0, !PT ;  /* 0x000000701b027812 */ /* 0x040fe200078ec0ff */
[----:B------:R-:W-:-:S04]  /*0480*/  IMAD.SHL.U32 R8, R27, 0x4, RZ ;  /* 0x000000041b087824 */ /* 0x000fc800078e00ff */
[----:B------:R-:W-:Y:S01]  /*0490*/  VIADD R3, R2, UR4 ;  /* 0x0000000402037c36 */ /* 0x000fe20008000000 */
[----:B------:R-:W-:-:S05]  /*04a0*/  LOP3.LUT R8, R8, 0x1fc, RZ, 0xc0, !PT ;  /* 0x000001fc08087812 */ /* 0x000fca00078ec0ff */
[----:B------:R-:W-:Y:S02]  /*04b0*/  IMAD R4, R8, 0x4, R3 ;  /* 0x0000000408047824 */ /* 0x000fe400078e0203 */
[----:B------:R-:W-:Y:S01]  /*04c0*/  IMAD.SHL.U32 R18, R18, 0x4, RZ ;  /* 0x0000000412127824 */ /* 0x000fe200078e00ff */
[----:B------:R-:W0:Y:S04]  /*04d0*/  LDC.64 R2, c[0x0][0x218] ;  /* 0x00008600ff027b82 */ /* 0x000e280000000a00 */
[----:B------:R-:W-:-:S04]  /*04e0*/  LOP3.LUT R18, R19, 0x3c, R18, 0xf8, !PT ;  /* 0x0000003c13127812 */ /* 0x000fc800078ef812 */
[----:B------:R-:W-:-:S04]  /*04f0*/  SHF.R.S32.HI R9, RZ, 0x1f, R18 ;  /* 0x0000001fff097819 */ /* 0x000fc80000011412 */
[----:B------:R-:W-:-:S04]  /*0500*/  LEA.HI R9, R9, R18, RZ, 0x8 ;  /* 0x0000001209097211 */ /* 0x000fc800078f40ff */
[----:B------:R-:W-:Y:S02]  /*0510*/  LOP3.LUT R11, R9, 0xffffff00, RZ, 0xc0, !PT ;  /* 0xffffff00090b7812 */ /* 0x000fe400078ec0ff */
[----:B------:R-:W-:Y:S02]  /*0520*/  SHF.R.S32.HI R10, RZ, 0x8, R9 ;  /* 0x00000008ff0a7819 */ /* 0x000fe40000011409 */
[C---:B------:R-:W-:Y:S01]  /*0530*/  ISETP.GE.AND P0, PT, R18.reuse, 0x20000, PT ;  /* 0x000200001200780c */ /* 0x040fe20003f06270 */
[----:B------:R-:W-:Y:S01]  /*0540*/  IMAD.IADD R11, R18, 0x1, -R11 ;  /* 0x00000001120b7824 */ /* 0x000fe200078e0a0b */
[----:B------:R-:W-:Y:S02]  /*0550*/  LOP3.LUT R9, R15, R0, RZ, 0xfc, !PT ;  /* 0x000000000f097212 */ /* 0x000fe400078efcff */
[----:B------:R-:W-:Y:S01]  /*0560*/  LOP3.LUT R0, R15, 0x8, R0, 0xfe, !PT ;  /* 0x000000080f007812 */ /* 0x000fe200078efe00 */
[----:B------:R-:W-:Y:S01]  /*0570*/  IMAD R12, R10, 0x900, R11 ;  /* 0x000009000a0c7824 */ /* 0x000fe200078e020b */
[----:B------:R-:W-:-:S02]  /*0580*/  ISETP.LT.AND P1, PT, R9, 0x9, !P0 ;  /* 0x000000090900780c */ /* 0x000fc40004721270 */
[----:B------:R-:W-:Y:S01]  /*0590*/  ISETP.LT.AND P0, PT, R0, 0x9, !P0 ;  /* 0x000000090000780c */ /* 0x000fe20004701270 */
[----:B------:R-:W-:-:S04]  /*05a0*/  IMAD R11, R9, 0x100, R12 ;  /* 0x00000100090b7824 */ /* 0x000fc800078e020c */
[----:B0-----:R-:W-:Y:S01]  /*05b0*/  IMAD.WIDE R10, R11, 0x4, R2 ;  /* 0x000000040b0a7825 */ /* 0x001fe200078e0202 */
[----:B--2---:R-:W-:Y:S04]  /*05c0*/  STS [R13+0x20], R14 ;  /* 0x0000200e0d007388 */ /* 0x004fe80000000800 */
[----:B---3--:R-:W-:Y:S04]  /*05d0*/  STS [R13+0x40], R20 ;  /* 0x000040140d007388 */ /* 0x008fe80000000800 */
[----:B----4-:R-:W-:Y:S04]  /*05e0*/  STS [R13+0x60], R21 ;  /* 0x000060150d007388 */ /* 0x010fe80000000800 */
[----:B-----5:R-:W-:Y:S04]  /*05f0*/  STS [R13+0x80], R22 ;  /* 0x000080160d007388 */ /* 0x020fe80000000800 */
[----:B------:R-:W-:Y:S04]  /*0600*/  STS [R13+0xa0], R24 ;  /* 0x0000a0180d007388 */ /* 0x000fe80000000800 */
[----:B------:R-:W-:Y:S04]  /*0610*/  STS [R13+0xc0], R23 ;  /* 0x0000c0170d007388 */ /* 0x000fe80000000800 */
[----:B------:R-:W-:Y:S04]  /*0620*/  STS [R13], R25 ;  /* 0x000000190d007388 */ /* 0x000fe80000000800 */
[----:B------:R0:W-:Y:S01]  /*0630*/  STS [R13+0xe0], R26 ;  /* 0x0000e01a0d007388 */ /* 0x0001e20000000800 */
[----:B------:R-:W-:Y:S06]  /*0640*/  BAR.SYNC.DEFER_BLOCKING 0x0 ;  /* 0x0000000000007b1d */ /* 0x000fec0000010000 */
[----:B------:R-:W1:Y:S01]  /*0650*/  LDS.128 R4, [R4] ;  /* 0x0000000004047984 */ /* 0x000e620000000c00 */
[----:B0-----:R-:W-:-:S04]  /*0660*/  LOP3.LUT R13, R8, 0x200, RZ, 0xfc, !PT ;  /* 0x00000200080d7812 */ /* 0x001fc800078efcff */
[----:B------:R-:W-:-:S04]  /*0670*/  SHF.R.U32.HI R13, RZ, 0x2, R13 ;  /* 0x00000002ff0d7819 */ /* 0x000fc8000001160d */
[----:B------:R-:W-:-:S05]  /*0680*/  LOP3.LUT R13, R13, 0xf0, RZ, 0xc0, !PT ;  /* 0x000000f00d0d7812 */ /* 0x000fca00078ec0ff */
[----:B------:R-:W-:-:S04]  /*0690*/  VIADD R13, R13, UR4 ;  /* 0x000000040d0d7c36 */ /* 0x000fc80008000000 */
[----:B------:R-:W-:Y:S01]  /*06a0*/  IMAD R13, R8, 0x4, R13 ;  /* 0x00000004080d7824 */ /* 0x000fe200078e020d */
[----:B-1----:R0:W-:Y:S02]  /*06b0*/  @P1 STG.E.128 desc[UR6][R10.64], R4 ;  /* 0x000000040a001986 */ /* 0x0021e4000c101d06 */
[----:B0-----:R-:W-:Y:S05]  /*06c0*/  @!P0 EXIT ;  /* 0x000000000000894d */ /* 0x001fea0003800000 */
[----:B0-----:R-:W0:Y:S01]  /*06d0*/  LDS.128 R8, [R13+0x800] ;  /* 0x000800000d087984 */ /* 0x001e220000000c00 */
[----:B------:R-:W-:-:S04]  /*06e0*/  IMAD R5, R0, 0x100, R12 ;  /* 0x0000010000057824 */ /* 0x000fc800078e020c */
[----:B------:R-:W-:-:S05]  /*06f0*/  IMAD.WIDE R2, R5, 0x4, R2 ;  /* 0x0000000405027825 */ /* 0x000fca00078e0202 */
[----:B0-----:R-:W-:Y:S01]  /*0700*/  STG.E.128 desc[UR6][R2.64], R8 ;  /* 0x0000000802007986 */ /* 0x001fe2000c101d06 */
[----:B------:R-:W-:Y:S05]  /*0710*/  EXIT ;  /* 0x000000000000794d */ /* 0x000fea0003800000 */
.L_x_0:
[----:B------:R-:W-:-:S00]  /*0720*/  BRA `(.L_x_0) ;  /* 0xfffffffc00fc7947 */ /* 0x000fc0000383ffff */
[----:B------:R-:W-:-:S00]  /*0730*/  NOP ;  /* 0x0000000000007918 */ /* 0x000fc00000000000 */
        /* <DEDUP_REMOVED lines=12> */
.L_x_1:


//--------------------- .nv.shared.triton_poi_fused_4 --------------------------
	.section	.nv.shared.triton_poi_fused_4,"aw",@nobits
	.sectionflags	@""
	.align	16
	.zero		1024


//--------------------- .nv.constant0.triton_poi_fused_4 --------------------------
	.section	.nv.constant0.triton_poi_fused_4,"a",@progbits
	.sectionflags	@""
	.align	4
.nv.constant0.triton_poi_fused_4:
	.zero		552
